//
// Generated by NVIDIA NVVM Compiler
//
// Compiler Build ID: CL-36424714
// Cuda compilation tools, release 13.0, V13.0.88
// Based on NVVM 20.0.0
//

.version 9.0
.target sm_100
.address_size 64

	// .globl	_Z10copyKernelPKfPfm

.visible .entry _Z10copyKernelPKfPfm(
	.param .u64 .ptr .align 1 _Z10copyKernelPKfPfm_param_0,
	.param .u64 .ptr .align 1 _Z10copyKernelPKfPfm_param_1,
	.param .u64 _Z10copyKernelPKfPfm_param_2
)
{
	.reg .pred 	%p<2>;
	.reg .b32 	%r<5>;
	.reg .b32 	%f<2>;
	.reg .b64 	%rd<10>;

	ld.param.u64 	%rd2, [_Z10copyKernelPKfPfm_param_0];
	ld.param.u64 	%rd3, [_Z10copyKernelPKfPfm_param_1];
	ld.param.u64 	%rd4, [_Z10copyKernelPKfPfm_param_2];
	mov.u32 	%r1, %ctaid.x;
	mov.u32 	%r2, %ntid.x;
	mov.u32 	%r3, %tid.x;
	mad.lo.s32 	%r4, %r1, %r2, %r3;
	cvt.u64.u32 	%rd1, %r4;
	setp.le.u64 	%p1, %rd4, %rd1;
	@%p1 bra 	$L__BB0_2;
	cvta.to.global.u64 	%rd5, %rd2;
	cvta.to.global.u64 	%rd6, %rd3;
	shl.b64 	%rd7, %rd1, 2;
	add.s64 	%rd8, %rd5, %rd7;
	ld.global.f32 	%f1, [%rd8];
	add.s64 	%rd9, %rd6, %rd7;
	st.global.f32 	[%rd9], %f1;
$L__BB0_2:
	ret;

}
	// .globl	_Z17stridedCopyKernelPKfPfm
.visible .entry _Z17stridedCopyKernelPKfPfm(
	.param .u64 .ptr .align 1 _Z17stridedCopyKernelPKfPfm_param_0,
	.param .u64 .ptr .align 1 _Z17stridedCopyKernelPKfPfm_param_1,
	.param .u64 _Z17stridedCopyKernelPKfPfm_param_2
)
{
	.reg .pred 	%p<2>;
	.reg .b32 	%r<5>;
	.reg .b32 	%f<2>;
	.reg .b64 	%rd<11>;

	ld.param.u64 	%rd2, [_Z17stridedCopyKernelPKfPfm_param_0];
	ld.param.u64 	%rd3, [_Z17stridedCopyKernelPKfPfm_param_1];
	ld.param.u64 	%rd4, [_Z17stridedCopyKernelPKfPfm_param_2];
	mov.u32 	%r1, %ctaid.x;
	mov.u32 	%r2, %ntid.x;
	mov.u32 	%r3, %tid.x;
	mad.lo.s32 	%r4, %r1, %r2, %r3;
	cvt.u64.u32 	%rd1, %r4;
	setp.le.u64 	%p1, %rd4, %rd1;
	@%p1 bra 	$L__BB1_2;
	cvta.to.global.u64 	%rd5, %rd2;
	cvta.to.global.u64 	%rd6, %rd3;
	shl.b64 	%rd7, %rd1, 2;
	add.s64 	%rd8, %rd5, %rd7;
	ld.global.f32 	%f1, [%rd8];
	shl.b64 	%rd9, %rd1, 4;
	add.s64 	%rd10, %rd6, %rd9;
	st.global.f32 	[%rd10], %f1;
$L__BB1_2:
	ret;

}


// ===== COMPILED SASS (sm_100) =====

	.target	sm_100

	.elftype	@"ET_EXEC"


//--------------------- .note.nv.tkinfo           --------------------------
	.section	.note.nv.tkinfo,"",@"SHT_NOTE"
	.sectionflags	@"SHF_NOTE_NV_TKINFO"
	.tkinfo
        /*0018*/ 	.word	0x00000002
        /*0030*/ 	.string	""
        /*0030*/ 	.string	"ptxas"
        /*0030*/ 	.string	"Cuda compilation tools, release 13.0, V13.0.88"
        /*0030*/ 	.string	"Build cuda_13.0.r13.0/compiler.36424714_0"
        /*0030*/ 	.string	"-arch sm_100 -m 64 "



//--------------------- .note.nv.cuinfo           --------------------------
	.section	.note.nv.cuinfo,"",@"SHT_NOTE"
	.sectionflags	@"SHF_NOTE_NV_CUINFO"
        /*0018*/ 	.short	0x0002
        /*001a*/ 	.short	0x0064
        /*001c*/ 	.short	0x0082
	.zero		2


//--------------------- .nv.info                  --------------------------
	.section	.nv.info,"",@"SHT_CUDA_INFO"
	.align	4


	//----- nvinfo : EIATTR_REGCOUNT
	.align		4
        /*0000*/ 	.byte	0x04, 0x2f
        /*0002*/ 	.short	(.L_1 - .L_0)
	.align		4
.L_0:
        /*0004*/ 	.word	index@(_Z10copyKernelPKfPfm)
        /*0008*/ 	.word	0x00000008


	//----- nvinfo : EIATTR_FRAME_SIZE
	.align		4
.L_1:
        /*000c*/ 	.byte	0x04, 0x11
        /*000e*/ 	.short	(.L_3 - .L_2)
	.align		4
.L_2:
        /*0010*/ 	.word	index@(_Z10copyKernelPKfPfm)
        /*0014*/ 	.word	0x00000000


	//----- nvinfo : EIATTR_REGCOUNT
	.align		4
.L_3:
        /*0018*/ 	.byte	0x04, 0x2f
        /*001a*/ 	.short	(.L_5 - .L_4)
	.align		4
.L_4:
        /*001c*/ 	.word	index@(_Z17stridedCopyKernelPKfPfm)
        /*0020*/ 	.word	0x00000008


	//----- nvinfo : EIATTR_FRAME_SIZE
	.align		4
.L_5:
        /*0024*/ 	.byte	0x04, 0x11
        /*0026*/ 	.short	(.L_7 - .L_6)
	.align		4
.L_6:
        /*0028*/ 	.word	index@(_Z17stridedCopyKernelPKfPfm)
        /*002c*/ 	.word	0x00000000


	//----- nvinfo : EIATTR_MIN_STACK_SIZE
	.align		4
.L_7:
        /*0030*/ 	.byte	0x04, 0x12
        /*0032*/ 	.short	(.L_9 - .L_8)
	.align		4
.L_8:
        /*0034*/ 	.word	index@(_Z17stridedCopyKernelPKfPfm)
        /*0038*/ 	.word	0x00000000


	//----- nvinfo : EIATTR_MIN_STACK_SIZE
	.align		4
.L_9:
        /*003c*/ 	.byte	0x04, 0x12
        /*003e*/ 	.short	(.L_11 - .L_10)
	.align		4
.L_10:
        /*0040*/ 	.word	index@(_Z10copyKernelPKfPfm)
        /*0044*/ 	.word	0x00000000
.L_11:


//--------------------- .nv.compat                --------------------------
	.section	.nv.compat,"",@"SHT_CUDA_COMPAT_INFO"
	.align	4
        /*0000*/ 	.byte	0x02, 0x09, 0x00, 0x00, 0x02, 0x02, 0x01, 0x00, 0x02, 0x05, 0x05, 0x00, 0x03, 0x07, 0x01, 0x01
        /*0010*/ 	.byte	0x02, 0x03, 0x00, 0x00, 0x02, 0x06, 0x01, 0x00, 0x04, 0x0b, 0x08, 0x00, 0x09, 0x00, 0x00, 0x00
        /*0020*/ 	.byte	0x00, 0x00, 0x00, 0x00


//--------------------- .nv.info._Z17stridedCopyKernelPKfPfm --------------------------
	.section	.nv.info._Z17stridedCopyKernelPKfPfm,"",@"SHT_CUDA_INFO"
	.sectionflags	@""
	.align	4


	//----- nvinfo : EIATTR_CUDA_API_VERSION
	.align		4
        /*0000*/ 	.byte	0x04, 0x37
        /*0002*/ 	.short	(.L_13 - .L_12)
.L_12:
        /*0004*/ 	.word	0x00000082


	//----- nvinfo : EIATTR_KPARAM_INFO
	.align		4
.L_13:
        /*0008*/ 	.byte	0x04, 0x17
        /*000a*/ 	.short	(.L_15 - .L_14)
.L_14:
        /*000c*/ 	.word	0x00000000
        /*0010*/ 	.short	0x0002
        /*0012*/ 	.short	0x0010
        /*0014*/ 	.byte	0x00, 0xf0, 0x21, 0x00


	//----- nvinfo : EIATTR_KPARAM_INFO
	.align		4
.L_15:
        /*0018*/ 	.byte	0x04, 0x17
        /*001a*/ 	.short	(.L_17 - .L_16)
.L_16:
        /*001c*/ 	.word	0x00000000
        /*0020*/ 	.short	0x0001
        /*0022*/ 	.short	0x0008
        /*0024*/ 	.byte	0x00, 0xf5, 0x21, 0x00


	//----- nvinfo : EIATTR_KPARAM_INFO
	.align		4
.L_17:
        /*0028*/ 	.byte	0x04, 0x17
        /*002a*/ 	.short	(.L_19 - .L_18)
.L_18:
        /*002c*/ 	.word	0x00000000
        /*0030*/ 	.short	0x0000
        /*0032*/ 	.short	0x0000
        /*0034*/ 	.byte	0x00, 0xf5, 0x21, 0x00


	//----- nvinfo : EIATTR_SPARSE_MMA_MASK
	.align		4
.L_19:
        /*0038*/ 	.byte	0x03, 0x50
        /*003a*/ 	.short	0x0000


	//----- nvinfo : EIATTR_MAXREG_COUNT
	.align		4
        /*003c*/ 	.byte	0x03, 0x1b
        /*003e*/ 	.short	0x00ff


	//----- nvinfo : EIATTR_MERCURY_ISA_VERSION
	.align		4
        /*0040*/ 	.byte	0x03, 0x5f
        /*0042*/ 	.short	0x0101


	//----- nvinfo : EIATTR_VRC_CTA_INIT_COUNT
	.align		4
        /*0044*/ 	.byte	0x02, 0x4a
	.zero		1
	.zero		1


	//----- nvinfo : EIATTR_EXIT_INSTR_OFFSETS
	.align		4
        /*0048*/ 	.byte	0x04, 0x1c
        /*004a*/ 	.short	(.L_21 - .L_20)


	//   ....[0]....
.L_20:
        /*004c*/ 	.word	0x00000080


	//   ....[1]....
        /*0050*/ 	.word	0x00000110


	//----- nvinfo : EIATTR_CBANK_PARAM_SIZE
	.align		4
.L_21:
        /*0054*/ 	.byte	0x03, 0x19
        /*0056*/ 	.short	0x0018


	//----- nvinfo : EIATTR_PARAM_CBANK
	.align		4
        /*0058*/ 	.byte	0x04, 0x0a
        /*005a*/ 	.short	(.L_23 - .L_22)
	.align		4
.L_22:
        /*005c*/ 	.word	index@(.nv.constant0._Z17stridedCopyKernelPKfPfm)
        /*0060*/ 	.short	0x0380
        /*0062*/ 	.short	0x0018


	//----- nvinfo : EIATTR_SW_WAR
	.align		4
.L_23:
        /*0064*/ 	.byte	0x04, 0x36
        /*0066*/ 	.short	(.L_25 - .L_24)
.L_24:
        /*0068*/ 	.word	0x00000008
.L_25:


//--------------------- .nv.info._Z10copyKernelPKfPfm --------------------------
	.section	.nv.info._Z10copyKernelPKfPfm,"",@"SHT_CUDA_INFO"
	.sectionflags	@""
	.align	4


	//----- nvinfo : EIATTR_CUDA_API_VERSION
	.align		4
        /*0000*/ 	.byte	0x04, 0x37
        /*0002*/ 	.short	(.L_27 - .L_26)
.L_26:
        /*0004*/ 	.word	0x00000082


	//----- nvinfo : EIATTR_KPARAM_INFO
	.align		4
.L_27:
        /*0008*/ 	.byte	0x04, 0x17
        /*000a*/ 	.short	(.L_29 - .L_28)
.L_28:
        /*000c*/ 	.word	0x00000000
        /*0010*/ 	.short	0x0002
        /*0012*/ 	.short	0x0010
        /*0014*/ 	.byte	0x00, 0xf0, 0x21, 0x00


	//----- nvinfo : EIATTR_KPARAM_INFO
	.align		4
.L_29:
        /*0018*/ 	.byte	0x04, 0x17
        /*001a*/ 	.short	(.L_31 - .L_30)
.L_30:
        /*001c*/ 	.word	0x00000000
        /*0020*/ 	.short	0x0001
        /*0022*/ 	.short	0x0008
        /*0024*/ 	.byte	0x00, 0xf5, 0x21, 0x00


	//----- nvinfo : EIATTR_KPARAM_INFO
	.align		4
.L_31:
        /*0028*/ 	.byte	0x04, 0x17
        /*002a*/ 	.short	(.L_33 - .L_32)
.L_32:
        /*002c*/ 	.word	0x00000000
        /*0030*/ 	.short	0x0000
        /*0032*/ 	.short	0x0000
        /*0034*/ 	.byte	0x00, 0xf5, 0x21, 0x00


	//----- nvinfo : EIATTR_SPARSE_MMA_MASK
	.align		4
.L_33:
        /*0038*/ 	.byte	0x03, 0x50
        /*003a*/ 	.short	0x0000


	//----- nvinfo : EIATTR_MAXREG_COUNT
	.align		4
        /*003c*/ 	.byte	0x03, 0x1b
        /*003e*/ 	.short	0x00ff


	//----- nvinfo : EIATTR_MERCURY_ISA_VERSION
	.align		4
        /*0040*/ 	.byte	0x03, 0x5f
        /*0042*/ 	.short	0x0101


	//----- nvinfo : EIATTR_VRC_CTA_INIT_COUNT
	.align		4
        /*0044*/ 	.byte	0x02, 0x4a
	.zero		1
	.zero		1


	//----- nvinfo : EIATTR_EXIT_INSTR_OFFSETS
	.align		4
        /*0048*/ 	.byte	0x04, 0x1c
        /*004a*/ 	.short	(.L_35 - .L_34)


	//   ....[0]....
.L_34:
        /*004c*/ 	.word	0x00000080


	//   ....[1]....
        /*0050*/ 	.word	0x00000130


	//----- nvinfo : EIATTR_CBANK_PARAM_SIZE
	.align		4
.L_35:
        /*0054*/ 	.byte	0x03, 0x19
        /*0056*/ 	.short	0x0018


	//----- nvinfo : EIATTR_PARAM_CBANK
	.align		4
        /*0058*/ 	.byte	0x04, 0x0a
        /*005a*/ 	.short	(.L_37 - .L_36)
	.align		4
.L_36:
        /*005c*/ 	.word	index@(.nv.constant0._Z10copyKernelPKfPfm)
        /*0060*/ 	.short	0x0380
        /*0062*/ 	.short	0x0018


	//----- nvinfo : EIATTR_SW_WAR
	.align		4
.L_37:
        /*0064*/ 	.byte	0x04, 0x36
        /*0066*/ 	.short	(.L_39 - .L_38)
.L_38:
        /*0068*/ 	.word	0x00000008
.L_39:


//--------------------- .nv.callgraph             --------------------------
	.section	.nv.callgraph,"",@"SHT_CUDA_CALLGRAPH"
	.align	4
	.sectionentsize	8
	.align		4
        /*0000*/ 	.word	0x00000000
	.align		4
        /*0004*/ 	.word	0xffffffff
	.align		4
        /*0008*/ 	.word	0x00000000
	.align		4
        /*000c*/ 	.word	0xfffffffe
	.align		4
        /*0010*/ 	.word	0x00000000
	.align		4
        /*0014*/ 	.word	0xfffffffd
	.align		4
        /*0018*/ 	.word	0x00000000
	.align		4
        /*001c*/ 	.word	0xfffffffc


//--------------------- .text._Z17stridedCopyKernelPKfPfm --------------------------
	.section	.text._Z17stridedCopyKernelPKfPfm,"ax",@progbits
	.align	128
        .global         _Z17stridedCopyKernelPKfPfm
        .type           _Z17stridedCopyKernelPKfPfm,@function
        .size           _Z17stridedCopyKernelPKfPfm,(.L_x_2 - _Z17stridedCopyKernelPKfPfm)
        .other          _Z17stridedCopyKernelPKfPfm,@"STO_CUDA_ENTRY STV_DEFAULT"
_Z17stridedCopyKernelPKfPfm:
.text._Z17stridedCopyKernelPKfPfm:
[----:B------:R-:W-:Y:S01]  /*0000*/  LDC R1, c[0x0][0x37c] ;  /* 0x0000df00ff017b82 */ /* 0x000fe20000000800 */
[----:B------:R-:W0:Y:S07]  /*0010*/  S2R R3, SR_TID.X ;  /* 0x0000000000037919 */ /* 0x000e2e0000002100 */
[----:B------:R-:W0:Y:S01]  /*0020*/  S2UR UR4, SR_CTAID.X ;  /* 0x00000000000479c3 */ /* 0x000e220000002500 */
[----:B------:R-:W1:Y:S07]  /*0030*/  LDCU.64 UR6, c[0x0][0x390] ;  /* 0x00007200ff0677ac */ /* 0x000e6e0008000a00 */
[----:B------:R-:W0:Y:S02]  /*0040*/  LDC R0, c[0x0][0x360] ;  /* 0x0000d800ff007b82 */ /* 0x000e240000000800 */
[----:B0-----:R-:W-:-:S05]  /*0050*/  IMAD R0, R0, UR4, R3 ;  /* 0x0000000400007c24 */ /* 0x001fca000f8e0203 */
[----:B-1----:R-:W-:-:S04]  /*0060*/  ISETP.GE.U32.AND P0, PT, R0, UR6, PT ;  /* 0x0000000600007c0c */ /* 0x002fc8000bf06070 */
[----:B------:R-:W-:-:S13]  /*0070*/  ISETP.GE.U32.AND.EX P0, PT, RZ, UR7, PT, P0 ;  /* 0x00000007ff007c0c */ /* 0x000fda000bf06100 */
[----:B------:R-:W-:Y:S05]  /*0080*/  @P0 EXIT ;  /* 0x000000000000094d */ /* 0x000fea0003800000 */
[----:B------:R-:W0:Y:S01]  /*0090*/  LDCU.128 UR8, c[0x0][0x380] ;  /* 0x00007000ff0877ac */ /* 0x000e220008000c00 */
[----:B------:R-:W1:Y:S01]  /*00a0*/  LDCU.64 UR4, c[0x0][0x358] ;  /* 0x00006b00ff0477ac */ /* 0x000e620008000a00 */
[----:B0-----:R-:W-:-:S04]  /*00b0*/  LEA R2, P0, R0, UR8, 0x2 ;  /* 0x0000000800027c11 */ /* 0x001fc8000f8010ff */
[----:B------:R-:W-:-:S06]  /*00c0*/  LEA.HI.X R3, R0, UR9, RZ, 0x2, P0 ;  /* 0x0000000900037c11 */ /* 0x000fcc00080f14ff */
[----:B-1----:R-:W2:Y:S01]  /*00d0*/  LDG.E R3, desc[UR4][R2.64] ;  /* 0x0000000402037981 */ /* 0x002ea2000c1e1900 */
[----:B------:R-:W-:-:S04]  /*00e0*/  LEA R4, P0, R0, UR10, 0x4 ;  /* 0x0000000a00047c11 */ /* 0x000fc8000f8020ff */
[----:B------:R-:W-:-:S05]  /*00f0*/  LEA.HI.X R5, R0, UR11, RZ, 0x4, P0 ;  /* 0x0000000b00057c11 */ /* 0x000fca00080f24ff */
[----:B--2---:R-:W-:Y:S01]  /*0100*/  STG.E desc[UR4][R4.64], R3 ;  /* 0x0000000304007986 */ /* 0x004fe2000c101904 */
[----:B------:R-:W-:Y:S05]  /*0110*/  EXIT ;  /* 0x000000000000794d */ /* 0x000fea0003800000 */
.L_x_0:
[----:B------:R-:W-:-:S00]  /*0120*/  BRA `(.L_x_0) ;  /* 0xfffffffc00fc7947 */ /* 0x000fc0000383ffff */
[----:B------:R-:W-:-:S00]  /*0130*/  NOP ;  /* 0x0000000000007918 */ /* 0x000fc00000000000 */
        /* <DEDUP_REMOVED lines=12> */
.L_x_2:


//--------------------- .text._Z10copyKernelPKfPfm --------------------------
	.section	.text._Z10copyKernelPKfPfm,"ax",@progbits
	.align	128
        .global         _Z10copyKernelPKfPfm
        .type           _Z10copyKernelPKfPfm,@function
        .size           _Z10copyKernelPKfPfm,(.L_x_3 - _Z10copyKernelPKfPfm)
        .other          _Z10copyKernelPKfPfm,@"STO_CUDA_ENTRY STV_DEFAULT"
_Z10copyKernelPKfPfm:
.text._Z10copyKernelPKfPfm:
        /* <DEDUP_REMOVED lines=10> */
[----:B------:R-:W-:Y:S01]  /*00a0*/  IMAD.SHL.U32 R4, R0, 0x4, RZ ;  /* 0x0000000400047824 */ /* 0x000fe200078e00ff */
[----:B------:R-:W-:Y:S01]  /*00b0*/  SHF.R.U32.HI R0, RZ, 0x1e, R0 ;  /* 0x0000001eff007819 */ /* 0x000fe20000011600 */
[----:B------:R-:W1:Y:S03]  /*00c0*/  LDCU.64 UR4, c[0x0][0x358] ;  /* 0x00006b00ff0477ac */ /* 0x000e660008000a00 */
[----:B0-----:R-:W-:-:S04]  /*00d0*/  IADD3 R2, P0, PT, R4, UR8, RZ ;  /* 0x0000000804027c10 */ /* 0x001fc8000ff1e0ff */
[----:B------:R-:W-:-:S06]  /*00e0*/  IADD3.X R3, PT, PT, R0, UR9, RZ, P0, !PT ;  /* 0x0000000900037c10 */ /* 0x000fcc00087fe4ff */
[----:B-1----:R-:W2:Y:S01]  /*00f0*/  LDG.E R3, desc[UR4][R2.64] ;  /* 0x0000000402037981 */ /* 0x002ea2000c1e1900 */
[----:B------:R-:W-:-:S04]  /*0100*/  IADD3 R4, P0, PT, R4, UR10, RZ ;  /* 0x0000000a04047c10 */ /* 0x000fc8000ff1e0ff */
[----:B------:R-:W-:-:S05]  /*0110*/  IADD3.X R5, PT, PT, R0, UR11, RZ, P0, !PT ;  /* 0x0000000b00057c10 */ /* 0x000fca00087fe4ff */
[----:B--2---:R-:W-:Y:S01]  /*0120*/  STG.E desc[UR4][R4.64], R3 ;  /* 0x0000000304007986 */ /* 0x004fe2000c101904 */
[----:B------:R-:W-:Y:S05]  /*0130*/  EXIT ;  /* 0x000000000000794d */ /* 0x000fea0003800000 */
.L_x_1:
        /* <DEDUP_REMOVED lines=12> */
.L_x_3:


//--------------------- .nv.shared.reserved.0     --------------------------
	.section	.nv.shared.reserved.0,"aw",@nobits
	.weak		__nv_reservedSMEM_offset_0_alias
	.size		__nv_reservedSMEM_offset_0_alias, 0, 64
	.other		__nv_reservedSMEM_offset_0_alias,@"STO_CUDA_RESERVED_SHARED STV_DEFAULT"
__nv_reservedSMEM_offset_0_alias:
	.zero		0
	.zero		64


//--------------------- .nv.constant0._Z17stridedCopyKernelPKfPfm --------------------------
	.section	.nv.constant0._Z17stridedCopyKernelPKfPfm,"a",@progbits
	.sectionflags	@""
	.align	4
.nv.constant0._Z17stridedCopyKernelPKfPfm:
	.zero		920


//--------------------- .nv.constant0._Z10copyKernelPKfPfm --------------------------
	.section	.nv.constant0._Z10copyKernelPKfPfm,"a",@progbits
	.sectionflags	@""
	.align	4
.nv.constant0._Z10copyKernelPKfPfm:
	.zero		920


//--------------------- SYMBOLS --------------------------

	.type		.nv.reservedSmem.offset0,@object
	.size		.nv.reservedSmem.offset0,0x4
